//
// Generated by NVIDIA NVVM Compiler
//
// Compiler Build ID: CL-36424714
// Cuda compilation tools, release 13.0, V13.0.88
// Based on NVVM 20.0.0
//

.version 9.0
.target sm_100
.address_size 64

	// .globl	_Z14transposeNaivePfS_ii
.extern .func  (.param .b32 func_retval0) vprintf
(
	.param .b64 vprintf_param_0,
	.param .b64 vprintf_param_1
)
;
// _ZZ20transposeFineGrainedPfS_iiE5block has been demoted
// _ZZ17transposeDiagonalPfS_iiE4tile has been demoted
.global .align 1 .b8 $str[8] = {37, 100, 44, 32, 37, 100, 10};
.extern .shared .align 16 .b8 tile[];

.visible .entry _Z14transposeNaivePfS_ii(
	.param .u64 .ptr .align 1 _Z14transposeNaivePfS_ii_param_0,
	.param .u64 .ptr .align 1 _Z14transposeNaivePfS_ii_param_1,
	.param .u32 _Z14transposeNaivePfS_ii_param_2,
	.param .u32 _Z14transposeNaivePfS_ii_param_3
)
{
	.local .align 8 .b8 	__local_depot0[8];
	.reg .b64 	%SP;
	.reg .b64 	%SPL;
	.reg .b32 	%r<15>;
	.reg .b32 	%f<2>;
	.reg .b64 	%rd<13>;

	mov.u64 	%SPL, __local_depot0;
	cvta.local.u64 	%SP, %SPL;
	ld.param.u64 	%rd1, [_Z14transposeNaivePfS_ii_param_0];
	ld.param.u64 	%rd2, [_Z14transposeNaivePfS_ii_param_1];
	ld.param.u32 	%r1, [_Z14transposeNaivePfS_ii_param_2];
	ld.param.u32 	%r2, [_Z14transposeNaivePfS_ii_param_3];
	cvta.to.global.u64 	%rd3, %rd1;
	cvta.to.global.u64 	%rd4, %rd2;
	add.u64 	%rd5, %SP, 0;
	add.u64 	%rd6, %SPL, 0;
	mov.u32 	%r3, %ctaid.x;
	shl.b32 	%r4, %r3, 1;
	mov.u32 	%r5, %tid.x;
	add.s32 	%r6, %r4, %r5;
	mov.u32 	%r7, %ctaid.y;
	shl.b32 	%r8, %r7, 1;
	mov.u32 	%r9, %tid.y;
	add.s32 	%r10, %r8, %r9;
	mad.lo.s32 	%r11, %r1, %r10, %r6;
	mad.lo.s32 	%r12, %r2, %r6, %r10;
	st.local.v2.u32 	[%rd6], {%r12, %r11};
	mov.u64 	%rd7, $str;
	cvta.global.u64 	%rd8, %rd7;
	{ // callseq 0, 0
	.param .b64 param0;
	st.param.b64 	[param0], %rd8;
	.param .b64 param1;
	st.param.b64 	[param1], %rd5;
	.param .b32 retval0;
	call.uni (retval0), 
	vprintf, 
	(
	param0, 
	param1
	);
	ld.param.b32 	%r13, [retval0];
	} // callseq 0
	mul.wide.s32 	%rd9, %r11, 4;
	add.s64 	%rd10, %rd4, %rd9;
	ld.global.f32 	%f1, [%rd10];
	mul.wide.s32 	%rd11, %r12, 4;
	add.s64 	%rd12, %rd3, %rd11;
	st.global.f32 	[%rd12], %f1;
	ret;

}
	// .globl	_Z20transposeFineGrainedPfS_ii
.visible .entry _Z20transposeFineGrainedPfS_ii(
	.param .u64 .ptr .align 1 _Z20transposeFineGrainedPfS_ii_param_0,
	.param .u64 .ptr .align 1 _Z20transposeFineGrainedPfS_ii_param_1,
	.param .u32 _Z20transposeFineGrainedPfS_ii_param_2,
	.param .u32 _Z20transposeFineGrainedPfS_ii_param_3
)
{
	.reg .b32 	%r<18>;
	.reg .b32 	%f<3>;
	.reg .b64 	%rd<8>;
	// demoted variable
	.shared .align 4 .b8 _ZZ20transposeFineGrainedPfS_iiE5block[24];
	ld.param.u64 	%rd1, [_Z20transposeFineGrainedPfS_ii_param_0];
	ld.param.u64 	%rd2, [_Z20transposeFineGrainedPfS_ii_param_1];
	ld.param.u32 	%r1, [_Z20transposeFineGrainedPfS_ii_param_2];
	cvta.to.global.u64 	%rd3, %rd2;
	cvta.to.global.u64 	%rd4, %rd1;
	mov.u32 	%r2, %ctaid.x;
	shl.b32 	%r3, %r2, 1;
	mov.u32 	%r4, %tid.x;
	add.s32 	%r5, %r3, %r4;
	mov.u32 	%r6, %ctaid.y;
	shl.b32 	%r7, %r6, 1;
	mov.u32 	%r8, %tid.y;
	add.s32 	%r9, %r7, %r8;
	mad.lo.s32 	%r10, %r1, %r9, %r5;
	mul.wide.s32 	%rd5, %r10, 4;
	add.s64 	%rd6, %rd3, %rd5;
	ld.global.f32 	%f1, [%rd6];
	mov.u32 	%r11, _ZZ20transposeFineGrainedPfS_iiE5block;
	mad.lo.s32 	%r12, %r8, 12, %r11;
	shl.b32 	%r13, %r4, 2;
	add.s32 	%r14, %r12, %r13;
	st.shared.f32 	[%r14], %f1;
	bar.sync 	0;
	mad.lo.s32 	%r15, %r4, 12, %r11;
	shl.b32 	%r16, %r8, 2;
	add.s32 	%r17, %r15, %r16;
	ld.shared.f32 	%f2, [%r17];
	add.s64 	%rd7, %rd4, %rd5;
	st.global.f32 	[%rd7], %f2;
	ret;

}
	// .globl	_Z17transposeDiagonalPfS_ii
.visible .entry _Z17transposeDiagonalPfS_ii(
	.param .u64 .ptr .align 1 _Z17transposeDiagonalPfS_ii_param_0,
	.param .u64 .ptr .align 1 _Z17transposeDiagonalPfS_ii_param_1,
	.param .u32 _Z17transposeDiagonalPfS_ii_param_2,
	.param .u32 _Z17transposeDiagonalPfS_ii_param_3
)
{
	.reg .pred 	%p<2>;
	.reg .b32 	%r<41>;
	.reg .b32 	%f<3>;
	.reg .b64 	%rd<9>;
	// demoted variable
	.shared .align 4 .b8 _ZZ17transposeDiagonalPfS_iiE4tile[24];
	ld.param.u64 	%rd1, [_Z17transposeDiagonalPfS_ii_param_0];
	ld.param.u64 	%rd2, [_Z17transposeDiagonalPfS_ii_param_1];
	ld.param.u32 	%r7, [_Z17transposeDiagonalPfS_ii_param_2];
	ld.param.u32 	%r8, [_Z17transposeDiagonalPfS_ii_param_3];
	setp.ne.s32 	%p1, %r7, %r8;
	@%p1 bra 	$L__BB2_2;
	mov.u32 	%r40, %ctaid.x;
	mov.u32 	%r17, %ctaid.y;
	add.s32 	%r18, %r40, %r17;
	mov.u32 	%r19, %nctaid.x;
	rem.u32 	%r39, %r18, %r19;
	bra.uni 	$L__BB2_3;
$L__BB2_2:
	mov.u32 	%r9, %ctaid.x;
	mov.u32 	%r10, %nctaid.x;
	mov.u32 	%r11, %ctaid.y;
	mad.lo.s32 	%r12, %r10, %r11, %r9;
	mov.u32 	%r13, %nctaid.y;
	div.u32 	%r14, %r12, %r13;
	mul.lo.s32 	%r15, %r14, %r13;
	sub.s32 	%r40, %r12, %r15;
	add.s32 	%r16, %r14, %r40;
	rem.u32 	%r39, %r16, %r10;
$L__BB2_3:
	cvta.to.global.u64 	%rd3, %rd1;
	cvta.to.global.u64 	%rd4, %rd2;
	shl.b32 	%r20, %r39, 1;
	mov.u32 	%r21, %tid.x;
	add.s32 	%r22, %r20, %r21;
	shl.b32 	%r23, %r40, 1;
	mov.u32 	%r24, %tid.y;
	add.s32 	%r25, %r23, %r24;
	mad.lo.s32 	%r26, %r25, %r7, %r22;
	add.s32 	%r27, %r23, %r21;
	add.s32 	%r28, %r20, %r24;
	mad.lo.s32 	%r29, %r28, %r8, %r27;
	mul.wide.s32 	%rd5, %r26, 4;
	add.s64 	%rd6, %rd4, %rd5;
	ld.global.f32 	%f1, [%rd6];
	shl.b32 	%r30, %r24, 1;
	add.s32 	%r31, %r30, %r21;
	shl.b32 	%r32, %r31, 2;
	mov.u32 	%r33, _ZZ17transposeDiagonalPfS_iiE4tile;
	add.s32 	%r34, %r33, %r32;
	st.shared.f32 	[%r34], %f1;
	bar.sync 	0;
	shl.b32 	%r35, %r21, 1;
	add.s32 	%r36, %r35, %r24;
	shl.b32 	%r37, %r36, 2;
	add.s32 	%r38, %r33, %r37;
	ld.shared.f32 	%f2, [%r38];
	mul.wide.s32 	%rd7, %r29, 4;
	add.s64 	%rd8, %rd3, %rd7;
	st.global.f32 	[%rd8], %f2;
	ret;

}
	// .globl	_Z18transposeDiagonal2PfS_ii
.visible .entry _Z18transposeDiagonal2PfS_ii(
	.param .u64 .ptr .align 1 _Z18transposeDiagonal2PfS_ii_param_0,
	.param .u64 .ptr .align 1 _Z18transposeDiagonal2PfS_ii_param_1,
	.param .u32 _Z18transposeDiagonal2PfS_ii_param_2,
	.param .u32 _Z18transposeDiagonal2PfS_ii_param_3
)
{
	.reg .pred 	%p<2>;
	.reg .b32 	%r<41>;
	.reg .b32 	%f<3>;
	.reg .b64 	%rd<9>;

	ld.param.u64 	%rd1, [_Z18transposeDiagonal2PfS_ii_param_0];
	ld.param.u64 	%rd2, [_Z18transposeDiagonal2PfS_ii_param_1];
	ld.param.u32 	%r7, [_Z18transposeDiagonal2PfS_ii_param_2];
	ld.param.u32 	%r8, [_Z18transposeDiagonal2PfS_ii_param_3];
	setp.ne.s32 	%p1, %r7, %r8;
	@%p1 bra 	$L__BB3_2;
	mov.u32 	%r40, %ctaid.x;
	mov.u32 	%r17, %ctaid.y;
	add.s32 	%r18, %r40, %r17;
	mov.u32 	%r19, %nctaid.x;
	rem.u32 	%r39, %r18, %r19;
	bra.uni 	$L__BB3_3;
$L__BB3_2:
	mov.u32 	%r9, %ctaid.x;
	mov.u32 	%r10, %nctaid.x;
	mov.u32 	%r11, %ctaid.y;
	mad.lo.s32 	%r12, %r10, %r11, %r9;
	mov.u32 	%r13, %nctaid.y;
	div.u32 	%r14, %r12, %r13;
	mul.lo.s32 	%r15, %r14, %r13;
	sub.s32 	%r40, %r12, %r15;
	add.s32 	%r16, %r14, %r40;
	rem.u32 	%r39, %r16, %r10;
$L__BB3_3:
	cvta.to.global.u64 	%rd3, %rd1;
	cvta.to.global.u64 	%rd4, %rd2;
	shl.b32 	%r20, %r39, 1;
	mov.u32 	%r21, %tid.x;
	add.s32 	%r22, %r20, %r21;
	shl.b32 	%r23, %r40, 1;
	mov.u32 	%r24, %tid.y;
	add.s32 	%r25, %r23, %r24;
	mad.lo.s32 	%r26, %r25, %r7, %r22;
	add.s32 	%r27, %r23, %r21;
	add.s32 	%r28, %r20, %r24;
	mad.lo.s32 	%r29, %r28, %r8, %r27;
	mul.wide.s32 	%rd5, %r26, 4;
	add.s64 	%rd6, %rd4, %rd5;
	ld.global.f32 	%f1, [%rd6];
	shl.b32 	%r30, %r24, 1;
	add.s32 	%r31, %r30, %r21;
	shl.b32 	%r32, %r31, 2;
	mov.u32 	%r33, tile;
	add.s32 	%r34, %r33, %r32;
	st.shared.f32 	[%r34], %f1;
	bar.sync 	0;
	shl.b32 	%r35, %r21, 1;
	add.s32 	%r36, %r35, %r24;
	shl.b32 	%r37, %r36, 2;
	add.s32 	%r38, %r33, %r37;
	ld.shared.f32 	%f2, [%r38];
	mul.wide.s32 	%rd7, %r29, 4;
	add.s64 	%rd8, %rd3, %rd7;
	st.global.f32 	[%rd8], %f2;
	ret;

}


// ===== COMPILED SASS (sm_100) =====

	.target	sm_100

	.elftype	@"ET_EXEC"


//--------------------- .note.nv.tkinfo           --------------------------
	.section	.note.nv.tkinfo,"",@"SHT_NOTE"
	.sectionflags	@"SHF_NOTE_NV_TKINFO"
	.tkinfo
        /*0018*/ 	.word	0x00000002
        /*0030*/ 	.string	""
        /*0030*/ 	.string	"ptxas"
        /*0030*/ 	.string	"Cuda compilation tools, release 13.0, V13.0.88"
        /*0030*/ 	.string	"Build cuda_13.0.r13.0/compiler.36424714_0"
        /*0030*/ 	.string	"-arch sm_100 -m 64 "



//--------------------- .note.nv.cuinfo           --------------------------
	.section	.note.nv.cuinfo,"",@"SHT_NOTE"
	.sectionflags	@"SHF_NOTE_NV_CUINFO"
        /*0018*/ 	.short	0x0002
        /*001a*/ 	.short	0x0064
        /*001c*/ 	.short	0x0082
	.zero		2


//--------------------- .nv.info                  --------------------------
	.section	.nv.info,"",@"SHT_CUDA_INFO"
	.align	4


	//----- nvinfo : EIATTR_REGCOUNT
	.align		4
        /*0000*/ 	.byte	0x04, 0x2f
        /*0002*/ 	.short	(.L_2 - .L_1)
	.align		4
.L_1:
        /*0004*/ 	.word	index@(_Z14transposeNaivePfS_ii)
        /*0008*/ 	.word	0x00000018


	//----- nvinfo : EIATTR_FRAME_SIZE
	.align		4
.L_2:
        /*000c*/ 	.byte	0x04, 0x11
        /*000e*/ 	.short	(.L_4 - .L_3)
	.align		4
.L_3:
        /*0010*/ 	.word	index@(_Z14transposeNaivePfS_ii)
        /*0014*/ 	.word	0x00000008


	//----- nvinfo : EIATTR_REGCOUNT
	.align		4
.L_4:
        /*0018*/ 	.byte	0x04, 0x2f
        /*001a*/ 	.short	(.L_6 - .L_5)
	.align		4
.L_5:
        /*001c*/ 	.word	index@(_Z20transposeFineGrainedPfS_ii)
        /*0020*/ 	.word	0x0000000e


	//----- nvinfo : EIATTR_FRAME_SIZE
	.align		4
.L_6:
        /*0024*/ 	.byte	0x04, 0x11
        /*0026*/ 	.short	(.L_8 - .L_7)
	.align		4
.L_7:
        /*0028*/ 	.word	index@(_Z20transposeFineGrainedPfS_ii)
        /*002c*/ 	.word	0x00000000


	//----- nvinfo : EIATTR_REGCOUNT
	.align		4
.L_8:
        /*0030*/ 	.byte	0x04, 0x2f
        /*0032*/ 	.short	(.L_10 - .L_9)
	.align		4
.L_9:
        /*0034*/ 	.word	index@(_Z17transposeDiagonalPfS_ii)
        /*0038*/ 	.word	0x0000000e


	//----- nvinfo : EIATTR_FRAME_SIZE
	.align		4
.L_10:
        /*003c*/ 	.byte	0x04, 0x11
        /*003e*/ 	.short	(.L_12 - .L_11)
	.align		4
.L_11:
        /*0040*/ 	.word	index@(_Z17transposeDiagonalPfS_ii)
        /*0044*/ 	.word	0x00000000


	//----- nvinfo : EIATTR_REGCOUNT
	.align		4
.L_12:
        /*0048*/ 	.byte	0x04, 0x2f
        /*004a*/ 	.short	(.L_14 - .L_13)
	.align		4
.L_13:
        /*004c*/ 	.word	index@(_Z18transposeDiagonal2PfS_ii)
        /*0050*/ 	.word	0x0000000e


	//----- nvinfo : EIATTR_FRAME_SIZE
	.align		4
.L_14:
        /*0054*/ 	.byte	0x04, 0x11
        /*0056*/ 	.short	(.L_16 - .L_15)
	.align		4
.L_15:
        /*0058*/ 	.word	index@(_Z18transposeDiagonal2PfS_ii)
        /*005c*/ 	.word	0x00000000


	//----- nvinfo : EIATTR_MIN_STACK_SIZE
	.align		4
.L_16:
        /*0060*/ 	.byte	0x04, 0x12
        /*0062*/ 	.short	(.L_18 - .L_17)
	.align		4
.L_17:
        /*0064*/ 	.word	index@(_Z18transposeDiagonal2PfS_ii)
        /*0068*/ 	.word	0x00000000


	//----- nvinfo : EIATTR_MIN_STACK_SIZE
	.align		4
.L_18:
        /*006c*/ 	.byte	0x04, 0x12
        /*006e*/ 	.short	(.L_20 - .L_19)
	.align		4
.L_19:
        /*0070*/ 	.word	index@(_Z17transposeDiagonalPfS_ii)
        /*0074*/ 	.word	0x00000000


	//----- nvinfo : EIATTR_MIN_STACK_SIZE
	.align		4
.L_20:
        /*0078*/ 	.byte	0x04, 0x12
        /*007a*/ 	.short	(.L_22 - .L_21)
	.align		4
.L_21:
        /*007c*/ 	.word	index@(_Z20transposeFineGrainedPfS_ii)
        /*0080*/ 	.word	0x00000000


	//----- nvinfo : EIATTR_MIN_STACK_SIZE
	.align		4
.L_22:
        /*0084*/ 	.byte	0x04, 0x12
        /*0086*/ 	.short	(.L_24 - .L_23)
	.align		4
.L_23:
        /*0088*/ 	.word	index@(_Z14transposeNaivePfS_ii)
        /*008c*/ 	.word	0x00000008
.L_24:


//--------------------- .nv.compat                --------------------------
	.section	.nv.compat,"",@"SHT_CUDA_COMPAT_INFO"
	.align	4
        /*0000*/ 	.byte	0x02, 0x09, 0x00, 0x00, 0x02, 0x02, 0x01, 0x00, 0x02, 0x05, 0x05, 0x00, 0x03, 0x07, 0x01, 0x01
        /*0010*/ 	.byte	0x02, 0x03, 0x00, 0x00, 0x02, 0x06, 0x01, 0x00, 0x04, 0x0b, 0x08, 0x00, 0x09, 0x00, 0x00, 0x00
        /*0020*/ 	.byte	0x00, 0x00, 0x00, 0x00


//--------------------- .nv.info._Z18transposeDiagonal2PfS_ii --------------------------
	.section	.nv.info._Z18transposeDiagonal2PfS_ii,"",@"SHT_CUDA_INFO"
	.sectionflags	@""
	.align	4


	//----- nvinfo : EIATTR_CUDA_API_VERSION
	.align		4
        /*0000*/ 	.byte	0x04, 0x37
        /*0002*/ 	.short	(.L_26 - .L_25)
.L_25:
        /*0004*/ 	.word	0x00000082


	//----- nvinfo : EIATTR_KPARAM_INFO
	.align		4
.L_26:
        /*0008*/ 	.byte	0x04, 0x17
        /*000a*/ 	.short	(.L_28 - .L_27)
.L_27:
        /*000c*/ 	.word	0x00000000
        /*0010*/ 	.short	0x0003
        /*0012*/ 	.short	0x0014
        /*0014*/ 	.byte	0x00, 0xf0, 0x11, 0x00


	//----- nvinfo : EIATTR_KPARAM_INFO
	.align		4
.L_28:
        /*0018*/ 	.byte	0x04, 0x17
        /*001a*/ 	.short	(.L_30 - .L_29)
.L_29:
        /*001c*/ 	.word	0x00000000
        /*0020*/ 	.short	0x0002
        /*0022*/ 	.short	0x0010
        /*0024*/ 	.byte	0x00, 0xf0, 0x11, 0x00


	//----- nvinfo : EIATTR_KPARAM_INFO
	.align		4
.L_30:
        /*0028*/ 	.byte	0x04, 0x17
        /*002a*/ 	.short	(.L_32 - .L_31)
.L_31:
        /*002c*/ 	.word	0x00000000
        /*0030*/ 	.short	0x0001
        /*0032*/ 	.short	0x0008
        /*0034*/ 	.byte	0x00, 0xf5, 0x21, 0x00


	//----- nvinfo : EIATTR_KPARAM_INFO
	.align		4
.L_32:
        /*0038*/ 	.byte	0x04, 0x17
        /*003a*/ 	.short	(.L_34 - .L_33)
.L_33:
        /*003c*/ 	.word	0x00000000
        /*0040*/ 	.short	0x0000
        /*0042*/ 	.short	0x0000
        /*0044*/ 	.byte	0x00, 0xf5, 0x21, 0x00


	//----- nvinfo : EIATTR_SPARSE_MMA_MASK
	.align		4
.L_34:
        /*0048*/ 	.byte	0x03, 0x50
        /*004a*/ 	.short	0x0000


	//----- nvinfo : EIATTR_MAXREG_COUNT
	.align		4
        /*004c*/ 	.byte	0x03, 0x1b
        /*004e*/ 	.short	0x00ff


	//----- nvinfo : EIATTR_NUM_BARRIERS
	.align		4
        /*0050*/ 	.byte	0x02, 0x4c
        /*0052*/ 	.byte	0x01
	.zero		1


	//----- nvinfo : EIATTR_MERCURY_ISA_VERSION
	.align		4
        /*0054*/ 	.byte	0x03, 0x5f
        /*0056*/ 	.short	0x0101


	//----- nvinfo : EIATTR_VRC_CTA_INIT_COUNT
	.align		4
        /*0058*/ 	.byte	0x02, 0x4a
	.zero		1
	.zero		1


	//----- nvinfo : EIATTR_EXIT_INSTR_OFFSETS
	.align		4
        /*005c*/ 	.byte	0x04, 0x1c
        /*005e*/ 	.short	(.L_36 - .L_35)


	//   ....[0]....
.L_35:
        /*0060*/ 	.word	0x00000600


	//----- nvinfo : EIATTR_CBANK_PARAM_SIZE
	.align		4
.L_36:
        /*0064*/ 	.byte	0x03, 0x19
        /*0066*/ 	.short	0x0018


	//----- nvinfo : EIATTR_PARAM_CBANK
	.align		4
        /*0068*/ 	.byte	0x04, 0x0a
        /*006a*/ 	.short	(.L_38 - .L_37)
	.align		4
.L_37:
        /*006c*/ 	.word	index@(.nv.constant0._Z18transposeDiagonal2PfS_ii)
        /*0070*/ 	.short	0x0380
        /*0072*/ 	.short	0x0018


	//----- nvinfo : EIATTR_SW_WAR
	.align		4
.L_38:
        /*0074*/ 	.byte	0x04, 0x36
        /*0076*/ 	.short	(.L_40 - .L_39)
.L_39:
        /*0078*/ 	.word	0x00000008
.L_40:


//--------------------- .nv.info._Z17transposeDiagonalPfS_ii --------------------------
	.section	.nv.info._Z17transposeDiagonalPfS_ii,"",@"SHT_CUDA_INFO"
	.sectionflags	@""
	.align	4


	//----- nvinfo : EIATTR_CUDA_API_VERSION
	.align		4
        /*0000*/ 	.byte	0x04, 0x37
        /*0002*/ 	.short	(.L_42 - .L_41)
.L_41:
        /*0004*/ 	.word	0x00000082


	//----- nvinfo : EIATTR_KPARAM_INFO
	.align		4
.L_42:
        /*0008*/ 	.byte	0x04, 0x17
        /*000a*/ 	.short	(.L_44 - .L_43)
.L_43:
        /*000c*/ 	.word	0x00000000
        /*0010*/ 	.short	0x0003
        /*0012*/ 	.short	0x0014
        /*0014*/ 	.byte	0x00, 0xf0, 0x11, 0x00


	//----- nvinfo : EIATTR_KPARAM_INFO
	.align		4
.L_44:
        /*0018*/ 	.byte	0x04, 0x17
        /*001a*/ 	.short	(.L_46 - .L_45)
.L_45:
        /*001c*/ 	.word	0x00000000
        /*0020*/ 	.short	0x0002
        /*0022*/ 	.short	0x0010
        /*0024*/ 	.byte	0x00, 0xf0, 0x11, 0x00


	//----- nvinfo : EIATTR_KPARAM_INFO
	.align		4
.L_46:
        /*0028*/ 	.byte	0x04, 0x17
        /*002a*/ 	.short	(.L_48 - .L_47)
.L_47:
        /*002c*/ 	.word	0x00000000
        /*0030*/ 	.short	0x0001
        /*0032*/ 	.short	0x0008
        /*0034*/ 	.byte	0x00, 0xf5, 0x21, 0x00


	//----- nvinfo : EIATTR_KPARAM_INFO
	.align		4
.L_48:
        /*0038*/ 	.byte	0x04, 0x17
        /*003a*/ 	.short	(.L_50 - .L_49)
.L_49:
        /*003c*/ 	.word	0x00000000
        /*0040*/ 	.short	0x0000
        /*0042*/ 	.short	0x0000
        /*0044*/ 	.byte	0x00, 0xf5, 0x21, 0x00


	//----- nvinfo : EIATTR_SPARSE_MMA_MASK
	.align		4
.L_50:
        /*0048*/ 	.byte	0x03, 0x50
        /*004a*/ 	.short	0x0000


	//----- nvinfo : EIATTR_MAXREG_COUNT
	.align		4
        /*004c*/ 	.byte	0x03, 0x1b
        /*004e*/ 	.short	0x00ff


	//----- nvinfo : EIATTR_NUM_BARRIERS
	.align		4
        /*0050*/ 	.byte	0x02, 0x4c
        /*0052*/ 	.byte	0x01
	.zero		1


	//----- nvinfo : EIATTR_MERCURY_ISA_VERSION
	.align		4
        /*0054*/ 	.byte	0x03, 0x5f
        /*0056*/ 	.short	0x0101


	//----- nvinfo : EIATTR_VRC_CTA_INIT_COUNT
	.align		4
        /*0058*/ 	.byte	0x02, 0x4a
	.zero		1
	.zero		1


	//----- nvinfo : EIATTR_EXIT_INSTR_OFFSETS
	.align		4
        /*005c*/ 	.byte	0x04, 0x1c
        /*005e*/ 	.short	(.L_52 - .L_51)


	//   ....[0]....
.L_51:
        /*0060*/ 	.word	0x00000600


	//----- nvinfo : EIATTR_CBANK_PARAM_SIZE
	.align		4
.L_52:
        /*0064*/ 	.byte	0x03, 0x19
        /*0066*/ 	.short	0x0018


	//----- nvinfo : EIATTR_PARAM_CBANK
	.align		4
        /*0068*/ 	.byte	0x04, 0x0a
        /*006a*/ 	.short	(.L_54 - .L_53)
	.align		4
.L_53:
        /*006c*/ 	.word	index@(.nv.constant0._Z17transposeDiagonalPfS_ii)
        /*0070*/ 	.short	0x0380
        /*0072*/ 	.short	0x0018


	//----- nvinfo : EIATTR_SW_WAR
	.align		4
.L_54:
        /*0074*/ 	.byte	0x04, 0x36
        /*0076*/ 	.short	(.L_56 - .L_55)
.L_55:
        /*0078*/ 	.word	0x00000008
.L_56:


//--------------------- .nv.info._Z20transposeFineGrainedPfS_ii --------------------------
	.section	.nv.info._Z20transposeFineGrainedPfS_ii,"",@"SHT_CUDA_INFO"
	.sectionflags	@""
	.align	4


	//----- nvinfo : EIATTR_CUDA_API_VERSION
	.align		4
        /*0000*/ 	.byte	0x04, 0x37
        /*0002*/ 	.short	(.L_58 - .L_57)
.L_57:
        /*0004*/ 	.word	0x00000082


	//----- nvinfo : EIATTR_KPARAM_INFO
	.align		4
.L_58:
        /*0008*/ 	.byte	0x04, 0x17
        /*000a*/ 	.short	(.L_60 - .L_59)
.L_59:
        /*000c*/ 	.word	0x00000000
        /*0010*/ 	.short	0x0003
        /*0012*/ 	.short	0x0014
        /*0014*/ 	.byte	0x00, 0xf0, 0x11, 0x00


	//----- nvinfo : EIATTR_KPARAM_INFO
	.align		4
.L_60:
        /*0018*/ 	.byte	0x04, 0x17
        /*001a*/ 	.short	(.L_62 - .L_61)
.L_61:
        /*001c*/ 	.word	0x00000000
        /*0020*/ 	.short	0x0002
        /*0022*/ 	.short	0x0010
        /*0024*/ 	.byte	0x00, 0xf0, 0x11, 0x00


	//----- nvinfo : EIATTR_KPARAM_INFO
	.align		4
.L_62:
        /*0028*/ 	.byte	0x04, 0x17
        /*002a*/ 	.short	(.L_64 - .L_63)
.L_63:
        /*002c*/ 	.word	0x00000000
        /*0030*/ 	.short	0x0001
        /*0032*/ 	.short	0x0008
        /*0034*/ 	.byte	0x00, 0xf5, 0x21, 0x00


	//----- nvinfo : EIATTR_KPARAM_INFO
	.align		4
.L_64:
        /*0038*/ 	.byte	0x04, 0x17
        /*003a*/ 	.short	(.L_66 - .L_65)
.L_65:
        /*003c*/ 	.word	0x00000000
        /*0040*/ 	.short	0x0000
        /*0042*/ 	.short	0x0000
        /*0044*/ 	.byte	0x00, 0xf5, 0x21, 0x00


	//----- nvinfo : EIATTR_SPARSE_MMA_MASK
	.align		4
.L_66:
        /*0048*/ 	.byte	0x03, 0x50
        /*004a*/ 	.short	0x0000


	//----- nvinfo : EIATTR_MAXREG_COUNT
	.align		4
        /*004c*/ 	.byte	0x03, 0x1b
        /*004e*/ 	.short	0x00ff


	//----- nvinfo : EIATTR_NUM_BARRIERS
	.align		4
        /*0050*/ 	.byte	0x02, 0x4c
        /*0052*/ 	.byte	0x01
	.zero		1


	//----- nvinfo : EIATTR_MERCURY_ISA_VERSION
	.align		4
        /*0054*/ 	.byte	0x03, 0x5f
        /*0056*/ 	.short	0x0101


	//----- nvinfo : EIATTR_VRC_CTA_INIT_COUNT
	.align		4
        /*0058*/ 	.byte	0x02, 0x4a
	.zero		1
	.zero		1


	//----- nvinfo : EIATTR_EXIT_INSTR_OFFSETS
	.align		4
        /*005c*/ 	.byte	0x04, 0x1c
        /*005e*/ 	.short	(.L_68 - .L_67)


	//   ....[0]....
.L_67:
        /*0060*/ 	.word	0x000001a0


	//----- nvinfo : EIATTR_CBANK_PARAM_SIZE
	.align		4
.L_68:
        /*0064*/ 	.byte	0x03, 0x19
        /*0066*/ 	.short	0x0018


	//----- nvinfo : EIATTR_PARAM_CBANK
	.align		4
        /*0068*/ 	.byte	0x04, 0x0a
        /*006a*/ 	.short	(.L_70 - .L_69)
	.align		4
.L_69:
        /*006c*/ 	.word	index@(.nv.constant0._Z20transposeFineGrainedPfS_ii)
        /*0070*/ 	.short	0x0380
        /*0072*/ 	.short	0x0018


	//----- nvinfo : EIATTR_SW_WAR
	.align		4
.L_70:
        /*0074*/ 	.byte	0x04, 0x36
        /*0076*/ 	.short	(.L_72 - .L_71)
.L_71:
        /*0078*/ 	.word	0x00000008
.L_72:


//--------------------- .nv.info._Z14transposeNaivePfS_ii --------------------------
	.section	.nv.info._Z14transposeNaivePfS_ii,"",@"SHT_CUDA_INFO"
	.sectionflags	@""
	.align	4


	//----- nvinfo : EIATTR_CUDA_API_VERSION
	.align		4
        /*0000*/ 	.byte	0x04, 0x37
        /*0002*/ 	.short	(.L_74 - .L_73)
.L_73:
        /*0004*/ 	.word	0x00000082


	//----- nvinfo : EIATTR_KPARAM_INFO
	.align		4
.L_74:
        /*0008*/ 	.byte	0x04, 0x17
        /*000a*/ 	.short	(.L_76 - .L_75)
.L_75:
        /*000c*/ 	.word	0x00000000
        /*0010*/ 	.short	0x0003
        /*0012*/ 	.short	0x0014
        /*0014*/ 	.byte	0x00, 0xf0, 0x11, 0x00


	//----- nvinfo : EIATTR_KPARAM_INFO
	.align		4
.L_76:
        /*0018*/ 	.byte	0x04, 0x17
        /*001a*/ 	.short	(.L_78 - .L_77)
.L_77:
        /*001c*/ 	.word	0x00000000
        /*0020*/ 	.short	0x0002
        /*0022*/ 	.short	0x0010
        /*0024*/ 	.byte	0x00, 0xf0, 0x11, 0x00


	//----- nvinfo : EIATTR_KPARAM_INFO
	.align		4
.L_78:
        /*0028*/ 	.byte	0x04, 0x17
        /*002a*/ 	.short	(.L_80 - .L_79)
.L_79:
        /*002c*/ 	.word	0x00000000
        /*0030*/ 	.short	0x0001
        /*0032*/ 	.short	0x0008
        /*0034*/ 	.byte	0x00, 0xf5, 0x21, 0x00


	//----- nvinfo : EIATTR_KPARAM_INFO
	.align		4
.L_80:
        /*0038*/ 	.byte	0x04, 0x17
        /*003a*/ 	.short	(.L_82 - .L_81)
.L_81:
        /*003c*/ 	.word	0x00000000
        /*0040*/ 	.short	0x0000
        /*0042*/ 	.short	0x0000
        /*0044*/ 	.byte	0x00, 0xf5, 0x21, 0x00


	//----- nvinfo : EIATTR_SPARSE_MMA_MASK
	.align		4
.L_82:
        /*0048*/ 	.byte	0x03, 0x50
        /*004a*/ 	.short	0x0000


	//----- nvinfo : EIATTR_MAXREG_COUNT
	.align		4
        /*004c*/ 	.byte	0x03, 0x1b
        /*004e*/ 	.short	0x00ff


	//----- nvinfo : EIATTR_EXTERNS
	.align		4
        /*0050*/ 	.byte	0x04, 0x0f
        /*0052*/ 	.short	(.L_84 - .L_83)


	//   ....[0]....
	.align		4
.L_83:
        /*0054*/ 	.word	index@(vprintf)


	//----- nvinfo : EIATTR_MERCURY_ISA_VERSION
	.align		4
.L_84:
        /*0058*/ 	.byte	0x03, 0x5f
        /*005a*/ 	.short	0x0101


	//----- nvinfo : EIATTR_VRC_CTA_INIT_COUNT
	.align		4
        /*005c*/ 	.byte	0x02, 0x4a
	.zero		1
	.zero		1


	//----- nvinfo : EIATTR_SYSCALL_OFFSETS
	.align		4
        /*0060*/ 	.byte	0x04, 0x46
        /*0062*/ 	.short	(.L_86 - .L_85)


	//   ....[0]....
.L_85:
        /*0064*/ 	.word	0x00000170


	//----- nvinfo : EIATTR_EXIT_INSTR_OFFSETS
	.align		4
.L_86:
        /*0068*/ 	.byte	0x04, 0x1c
        /*006a*/ 	.short	(.L_88 - .L_87)


	//   ....[0]....
.L_87:
        /*006c*/ 	.word	0x000001e0


	//----- nvinfo : EIATTR_CBANK_PARAM_SIZE
	.align		4
.L_88:
        /*0070*/ 	.byte	0x03, 0x19
        /*0072*/ 	.short	0x0018


	//----- nvinfo : EIATTR_PARAM_CBANK
	.align		4
        /*0074*/ 	.byte	0x04, 0x0a
        /*0076*/ 	.short	(.L_90 - .L_89)
	.align		4
.L_89:
        /*0078*/ 	.word	index@(.nv.constant0._Z14transposeNaivePfS_ii)
        /*007c*/ 	.short	0x0380
        /*007e*/ 	.short	0x0018


	//----- nvinfo : EIATTR_SW_WAR
	.align		4
.L_90:
        /*0080*/ 	.byte	0x04, 0x36
        /*0082*/ 	.short	(.L_92 - .L_91)
.L_91:
        /*0084*/ 	.word	0x00000008
.L_92:


//--------------------- .nv.callgraph             --------------------------
	.section	.nv.callgraph,"",@"SHT_CUDA_CALLGRAPH"
	.align	4
	.sectionentsize	8
	.align		4
        /*0000*/ 	.word	0x00000000
	.align		4
        /*0004*/ 	.word	0xffffffff
	.align		4
        /*0008*/ 	.word	index@(_Z14transposeNaivePfS_ii)
	.align		4
        /*000c*/ 	.word	index@(vprintf)
	.align		4
        /*0010*/ 	.word	0x00000000
	.align		4
        /*0014*/ 	.word	0xfffffffe
	.align		4
        /*0018*/ 	.word	0x00000000
	.align		4
        /*001c*/ 	.word	0xfffffffd
	.align		4
        /*0020*/ 	.word	0x00000000
	.align		4
        /*0024*/ 	.word	0xfffffffc


//--------------------- .nv.constant4             --------------------------
	.section	.nv.constant4,"a",@progbits
	.align	8
	.align		8
.nv.constant4:
        /*0000*/ 	.dword	$str
	.align		8
        /*0008*/ 	.dword	vprintf


//--------------------- .text._Z18transposeDiagonal2PfS_ii --------------------------
	.section	.text._Z18transposeDiagonal2PfS_ii,"ax",@progbits
	.align	128
        .global         _Z18transposeDiagonal2PfS_ii
        .type           _Z18transposeDiagonal2PfS_ii,@function
        .size           _Z18transposeDiagonal2PfS_ii,(.L_x_9 - _Z18transposeDiagonal2PfS_ii)
        .other          _Z18transposeDiagonal2PfS_ii,@"STO_CUDA_ENTRY STV_DEFAULT"
_Z18transposeDiagonal2PfS_ii:
.text._Z18transposeDiagonal2PfS_ii:
[----:B------:R-:W-:Y:S01]  /*0000*/  LDC R1, c[0x0][0x37c] ;  /* 0x0000df00ff017b82 */ /* 0x000fe20000000800 */
[----:B------:R-:W0:Y:S01]  /*0010*/  LDCU.64 UR8, c[0x0][0x390] ;  /* 0x00007200ff0877ac */ /* 0x000e220008000a00 */
[----:B------:R-:W1:Y:S01]  /*0020*/  LDCU.64 UR6, c[0x0][0x358] ;  /* 0x00006b00ff0677ac */ /* 0x000e620008000a00 */
[----:B0-----:R-:W-:-:S09]  /*0030*/  UISETP.NE.AND UP0, UPT, UR8, UR9, UPT ;  /* 0x000000090800728c */ /* 0x001fd2000bf05270 */
[----:B-1----:R-:W-:Y:S05]  /*0040*/  BRA.U UP0, `(.L_x_0) ;  /* 0x0000000100607547 */ /* 0x002fea000b800000 */
[----:B------:R-:W0:Y:S08]  /*0050*/  LDC R5, c[0x0][0x370] ;  /* 0x0000dc00ff057b82 */ /* 0x000e300000000800 */
[----:B------:R-:W-:Y:S08]  /*0060*/  S2UR UR5, SR_CTAID.X ;  /* 0x00000000000579c3 */ /* 0x000ff00000002500 */
[----:B------:R-:W1:Y:S01]  /*0070*/  S2UR UR4, SR_CTAID.Y ;  /* 0x00000000000479c3 */ /* 0x000e620000002600 */
[----:B0-----:R-:W0:Y:S01]  /*0080*/  I2F.U32.RP R0, R5 ;  /* 0x0000000500007306 */ /* 0x001e220000209000 */
[----:B------:R-:W-:-:S07]  /*0090*/  ISETP.NE.U32.AND P1, PT, R5, RZ, PT ;  /* 0x000000ff0500720c */ /* 0x000fce0003f25070 */
[----:B0-----:R-:W0:Y:S01]  /*00a0*/  MUFU.RCP R0, R0 ;  /* 0x0000000000007308 */ /* 0x001e220000001000 */
[----:B-1----:R-:W-:Y:S01]  /*00b0*/  UIADD3 UR4, UPT, UPT, UR5, UR4, URZ ;  /* 0x0000000405047290 */ /* 0x002fe2000fffe0ff */
[----:B0-----:R-:W-:-:S06]  /*00c0*/  IADD3 R2, PT, PT, R0, 0xffffffe, RZ ;  /* 0x0ffffffe00027810 */ /* 0x001fcc0007ffe0ff */
[----:B------:R0:W1:Y:S02]  /*00d0*/  F2I.FTZ.U32.TRUNC.NTZ R3, R2 ;  /* 0x0000000200037305 */ /* 0x000064000021f000 */
[----:B0-----:R-:W-:Y:S02]  /*00e0*/  HFMA2 R2, -RZ, RZ, 0, 0 ;  /* 0x00000000ff027431 */ /* 0x001fe400000001ff */
[----:B-1----:R-:W-:-:S04]  /*00f0*/  IMAD.MOV R4, RZ, RZ, -R3 ;  /* 0x000000ffff047224 */ /* 0x002fc800078e0a03 */
[----:B------:R-:W-:-:S04]  /*0100*/  IMAD R7, R4, R5, RZ ;  /* 0x0000000504077224 */ /* 0x000fc800078e02ff */
[----:B------:R-:W-:-:S06]  /*0110*/  IMAD.HI.U32 R3, R3, R7, R2 ;  /* 0x0000000703037227 */ /* 0x000fcc00078e0002 */
[----:B------:R-:W-:-:S04]  /*0120*/  IMAD.HI.U32 R3, R3, UR4, RZ ;  /* 0x0000000403037c27 */ /* 0x000fc8000f8e00ff */
[----:B------:R-:W-:-:S04]  /*0130*/  IMAD.MOV R0, RZ, RZ, -R3 ;  /* 0x000000ffff007224 */ /* 0x000fc800078e0a03 */
[----:B------:R-:W-:Y:S01]  /*0140*/  IMAD R2, R5, R0, UR4 ;  /* 0x0000000405027e24 */ /* 0x000fe2000f8e0200 */
[----:B------:R-:W-:-:S04]  /*0150*/  MOV R0, UR5 ;  /* 0x0000000500007c02 */ /* 0x000fc80008000f00 */
[----:B------:R-:W-:-:S13]  /*0160*/  ISETP.GE.U32.AND P0, PT, R2, R5, PT ;  /* 0x000000050200720c */ /* 0x000fda0003f06070 */
[----:B------:R-:W-:-:S04]  /*0170*/  @P0 IADD3 R2, PT, PT, R2, -R5, RZ ;  /* 0x8000000502020210 */ /* 0x000fc80007ffe0ff */
[----:B------:R-:W-:-:S13]  /*0180*/  ISETP.GE.U32.AND P0, PT, R2, R5, PT ;  /* 0x000000050200720c */ /* 0x000fda0003f06070 */
[----:B------:R-:W-:Y:S01]  /*0190*/  @P0 IMAD.IADD R2, R2, 0x1, -R5 ;  /* 0x0000000102020824 */ /* 0x000fe200078e0a05 */
[----:B------:R-:W-:-:S05]  /*01a0*/  @!P1 LOP3.LUT R2, RZ, R5, RZ, 0x33, !PT ;  /* 0x00000005ff029212 */ /* 0x000fca00078e33ff */
[----:B------:R-:W-:Y:S01]  /*01b0*/  IMAD.MOV.U32 R4, RZ, RZ, R2 ;  /* 0x000000ffff047224 */ /* 0x000fe200078e0002 */
[----:B------:R-:W-:Y:S06]  /*01c0*/  BRA `(.L_x_1) ;  /* 0x0000000000ac7947 */ /* 0x000fec0003800000 */
.L_x_0:
[----:B------:R-:W0:Y:S01]  /*01d0*/  LDC R2, c[0x0][0x370] ;  /* 0x0000dc00ff027b82 */ /* 0x000e220000000800 */
[----:B------:R-:W1:Y:S01]  /*01e0*/  S2R R9, SR_CTAID.X ;  /* 0x0000000000097919 */ /* 0x000e620000002500 */
[----:B------:R-:W1:Y:S06]  /*01f0*/  S2R R0, SR_CTAID.Y ;  /* 0x0000000000007919 */ /* 0x000e6c0000002600 */
[----:B------:R-:W2:Y:S01]  /*0200*/  LDC R8, c[0x0][0x374] ;  /* 0x0000dd00ff087b82 */ /* 0x000ea20000000800 */
[----:B0-----:R-:W0:Y:S08]  /*0210*/  I2F.U32.RP R6, R2 ;  /* 0x0000000200067306 */ /* 0x001e300000209000 */
[----:B--2---:R-:W2:Y:S01]  /*0220*/  I2F.U32.RP R3, R8 ;  /* 0x0000000800037306 */ /* 0x004ea20000209000 */
[----:B------:R-:W-:Y:S01]  /*0230*/  ISETP.NE.U32.AND P2, PT, R8, RZ, PT ;  /* 0x000000ff0800720c */ /* 0x000fe20003f45070 */
[----:B-1----:R-:W-:-:S06]  /*0240*/  IMAD R0, R0, R2, R9 ;  /* 0x0000000200007224 */ /* 0x002fcc00078e0209 */
[----:B0-----:R-:W-:Y:S08]  /*0250*/  MUFU.RCP R6, R6 ;  /* 0x0000000600067308 */ /* 0x001ff00000001000 */
[----:B--2---:R-:W0:Y:S02]  /*0260*/  MUFU.RCP R3, R3 ;  /* 0x0000000300037308 */ /* 0x004e240000001000 */
[----:B0-----:R-:W-:-:S06]  /*0270*/  IADD3 R4, PT, PT, R3, 0xffffffe, RZ ;  /* 0x0ffffffe03047810 */ /* 0x001fcc0007ffe0ff */
[----:B------:R0:W1:Y:S02]  /*0280*/  F2I.FTZ.U32.TRUNC.NTZ R5, R4 ;  /* 0x0000000400057305 */ /* 0x000064000021f000 */
[----:B0-----:R-:W-:Y:S01]  /*0290*/  MOV R4, RZ ;  /* 0x000000ff00047202 */ /* 0x001fe20000000f00 */
[----:B-1----:R-:W-:-:S04]  /*02a0*/  IMAD.MOV R7, RZ, RZ, -R5 ;  /* 0x000000ffff077224 */ /* 0x002fc800078e0a05 */
[----:B------:R-:W-:-:S04]  /*02b0*/  IMAD R7, R7, R8, RZ ;  /* 0x0000000807077224 */ /* 0x000fc800078e02ff */
[----:B------:R-:W-:-:S04]  /*02c0*/  IMAD.HI.U32 R5, R5, R7, R4 ;  /* 0x0000000705057227 */ /* 0x000fc800078e0004 */
[----:B------:R-:W-:Y:S02]  /*02d0*/  VIADD R4, R6, 0xffffffe ;  /* 0x0ffffffe06047836 */ /* 0x000fe40000000000 */
[----:B------:R-:W-:-:S04]  /*02e0*/  IMAD.HI.U32 R3, R5, R0, RZ ;  /* 0x0000000005037227 */ /* 0x000fc800078e00ff */
[----:B------:R-:W-:-:S04]  /*02f0*/  IMAD.MOV R5, RZ, RZ, -R3 ;  /* 0x000000ffff057224 */ /* 0x000fc800078e0a03 */
[----:B------:R-:W-:-:S05]  /*0300*/  IMAD R5, R8, R5, R0 ;  /* 0x0000000508057224 */ /* 0x000fca00078e0200 */
[----:B------:R-:W-:-:S13]  /*0310*/  ISETP.GE.U32.AND P0, PT, R5, R8, PT ;  /* 0x000000080500720c */ /* 0x000fda0003f06070 */
[-C--:B------:R-:W-:Y:S02]  /*0320*/  @P0 IADD3 R5, PT, PT, R5, -R8.reuse, RZ ;  /* 0x8000000805050210 */ /* 0x080fe40007ffe0ff */
[----:B------:R-:W-:Y:S02]  /*0330*/  @P0 IADD3 R3, PT, PT, R3, 0x1, RZ ;  /* 0x0000000103030810 */ /* 0x000fe40007ffe0ff */
[----:B------:R-:W-:Y:S02]  /*0340*/  ISETP.GE.U32.AND P1, PT, R5, R8, PT ;  /* 0x000000080500720c */ /* 0x000fe40003f26070 */
[----:B------:R0:W1:Y:S02]  /*0350*/  F2I.FTZ.U32.TRUNC.NTZ R5, R4 ;  /* 0x0000000400057305 */ /* 0x000064000021f000 */
[----:B0-----:R-:W-:-:S09]  /*0360*/  HFMA2 R4, -RZ, RZ, 0, 0 ;  /* 0x00000000ff047431 */ /* 0x001fd200000001ff */
[----:B------:R-:W-:Y:S01]  /*0370*/  @P1 VIADD R3, R3, 0x1 ;  /* 0x0000000103031836 */ /* 0x000fe20000000000 */
[----:B------:R-:W-:Y:S02]  /*0380*/  @!P2 LOP3.LUT R3, RZ, R8, RZ, 0x33, !PT ;  /* 0x00000008ff03a212 */ /* 0x000fe400078e33ff */
[----:B------:R-:W-:Y:S02]  /*0390*/  ISETP.NE.U32.AND P1, PT, R2, RZ, PT ;  /* 0x000000ff0200720c */ /* 0x000fe40003f25070 */
[----:B-1----:R-:W-:Y:S01]  /*03a0*/  IADD3 R9, PT, PT, RZ, -R5, RZ ;  /* 0x80000005ff097210 */ /* 0x002fe20007ffe0ff */
[----:B------:R-:W-:-:S04]  /*03b0*/  IMAD.MOV R7, RZ, RZ, -R3 ;  /* 0x000000ffff077224 */ /* 0x000fc800078e0a03 */
[----:B------:R-:W-:Y:S02]  /*03c0*/  IMAD R9, R9, R2, RZ ;  /* 0x0000000209097224 */ /* 0x000fe400078e02ff */
[----:B------:R-:W-:Y:S02]  /*03d0*/  IMAD R0, R8, R7, R0 ;  /* 0x0000000708007224 */ /* 0x000fe400078e0200 */
[----:B------:R-:W-:-:S03]  /*03e0*/  IMAD.HI.U32 R4, R5, R9, R4 ;  /* 0x0000000905047227 */ /* 0x000fc600078e0004 */
[----:B------:R-:W-:-:S05]  /*03f0*/  IADD3 R3, PT, PT, R3, R0, RZ ;  /* 0x0000000003037210 */ /* 0x000fca0007ffe0ff */
[----:B------:R-:W-:-:S04]  /*0400*/  IMAD.HI.U32 R4, R4, R3, RZ ;  /* 0x0000000304047227 */ /* 0x000fc800078e00ff */
[----:B------:R-:W-:-:S04]  /*0410*/  IMAD.MOV R4, RZ, RZ, -R4 ;  /* 0x000000ffff047224 */ /* 0x000fc800078e0a04 */
[----:B------:R-:W-:-:S05]  /*0420*/  IMAD R4, R2, R4, R3 ;  /* 0x0000000402047224 */ /* 0x000fca00078e0203 */
[----:B------:R-:W-:-:S13]  /*0430*/  ISETP.GE.U32.AND P0, PT, R4, R2, PT ;  /* 0x000000020400720c */ /* 0x000fda0003f06070 */
[----:B------:R-:W-:-:S04]  /*0440*/  @P0 IADD3 R4, PT, PT, R4, -R2, RZ ;  /* 0x8000000204040210 */ /* 0x000fc80007ffe0ff */
[----:B------:R-:W-:-:S13]  /*0450*/  ISETP.GE.U32.AND P0, PT, R4, R2, PT ;  /* 0x000000020400720c */ /* 0x000fda0003f06070 */
[-C--:B------:R-:W-:Y:S02]  /*0460*/  @P0 IADD3 R4, PT, PT, R4, -R2.reuse, RZ ;  /* 0x8000000204040210 */ /* 0x080fe40007ffe0ff */
[----:B------:R-:W-:-:S07]  /*0470*/  @!P1 LOP3.LUT R4, RZ, R2, RZ, 0x33, !PT ;  /* 0x00000002ff049212 */ /* 0x000fce00078e33ff */
.L_x_1:
[----:B------:R-:W0:Y:S01]  /*0480*/  S2R R10, SR_TID.Y ;  /* 0x00000000000a7919 */ /* 0x000e220000002200 */
[----:B------:R-:W1:Y:S01]  /*0490*/  LDC.64 R2, c[0x0][0x388] ;  /* 0x0000e200ff027b82 */ /* 0x000e620000000a00 */
[----:B------:R-:W2:Y:S01]  /*04a0*/  S2R R11, SR_TID.X ;  /* 0x00000000000b7919 */ /* 0x000ea20000002100 */
[----:B0-----:R-:W-:Y:S01]  /*04b0*/  LEA R6, R0, R10, 0x1 ;  /* 0x0000000a00067211 */ /* 0x001fe200078e08ff */
[----:B--2---:R-:W-:-:S04]  /*04c0*/  IMAD R5, R4, 0x2, R11 ;  /* 0x0000000204057824 */ /* 0x004fc800078e020b */
[----:B------:R-:W-:-:S04]  /*04d0*/  IMAD R5, R6, UR8, R5 ;  /* 0x0000000806057c24 */ /* 0x000fc8000f8e0205 */
[----:B-1----:R-:W-:-:S05]  /*04e0*/  IMAD.WIDE R2, R5, 0x4, R2 ;  /* 0x0000000405027825 */ /* 0x002fca00078e0202 */
[----:B------:R0:W2:Y:S01]  /*04f0*/  LDG.E R6, desc[UR6][R2.64] ;  /* 0x0000000602067981 */ /* 0x0000a2000c1e1900 */
[----:B------:R-:W1:Y:S01]  /*0500*/  S2UR UR5, SR_CgaCtaId ;  /* 0x00000000000579c3 */ /* 0x000e620000008800 */
[----:B------:R-:W-:Y:S01]  /*0510*/  UMOV UR4, 0x400 ;  /* 0x0000040000047882 */ /* 0x000fe20000000000 */
[-C--:B------:R-:W-:Y:S01]  /*0520*/  LEA R5, R10, R11.reuse, 0x1 ;  /* 0x0000000b0a057211 */ /* 0x080fe200078e08ff */
[----:B------:R-:W-:Y:S01]  /*0530*/  IMAD R8, R11, 0x2, R10 ;  /* 0x000000020b087824 */ /* 0x000fe200078e020a */
[----:B------:R-:W-:-:S04]  /*0540*/  LEA R0, R0, R11, 0x1 ;  /* 0x0000000b00007211 */ /* 0x000fc800078e08ff */
[----:B0-----:R-:W0:Y:S01]  /*0550*/  LDC.64 R2, c[0x0][0x380] ;  /* 0x0000e000ff027b82 */ /* 0x001e220000000a00 */
[----:B-1----:R-:W-:-:S06]  /*0560*/  ULEA UR4, UR5, UR4, 0x18 ;  /* 0x0000000405047291 */ /* 0x002fcc000f8ec0ff */
[----:B------:R-:W-:Y:S02]  /*0570*/  LEA R7, R5, UR4, 0x2 ;  /* 0x0000000405077c11 */ /* 0x000fe4000f8e10ff */
[----:B------:R-:W-:Y:S02]  /*0580*/  LEA R8, R8, UR4, 0x2 ;  /* 0x0000000408087c11 */ /* 0x000fe4000f8e10ff */
[----:B------:R-:W-:-:S05]  /*0590*/  LEA R5, R4, R10, 0x1 ;  /* 0x0000000a04057211 */ /* 0x000fca00078e08ff */
[----:B------:R-:W-:-:S04]  /*05a0*/  IMAD R5, R5, UR9, R0 ;  /* 0x0000000905057c24 */ /* 0x000fc8000f8e0200 */
[----:B0-----:R-:W-:Y:S01]  /*05b0*/  IMAD.WIDE R2, R5, 0x4, R2 ;  /* 0x0000000405027825 */ /* 0x001fe200078e0202 */
[----:B--2---:R-:W-:Y:S01]  /*05c0*/  STS [R7], R6 ;  /* 0x0000000607007388 */ /* 0x004fe20000000800 */
[----:B------:R-:W-:Y:S06]  /*05d0*/  BAR.SYNC.DEFER_BLOCKING 0x0 ;  /* 0x0000000000007b1d */ /* 0x000fec0000010000 */
[----:B------:R-:W0:Y:S04]  /*05e0*/  LDS R9, [R8] ;  /* 0x0000000008097984 */ /* 0x000e280000000800 */
[----:B0-----:R-:W-:Y:S01]  /*05f0*/  STG.E desc[UR6][R2.64], R9 ;  /* 0x0000000902007986 */ /* 0x001fe2000c101906 */
[----:B------:R-:W-:Y:S05]  /*0600*/  EXIT ;  /* 0x000000000000794d */ /* 0x000fea0003800000 */
.L_x_2:
[----:B------:R-:W-:-:S00]  /*0610*/  BRA `(.L_x_2) ;  /* 0xfffffffc00fc7947 */ /* 0x000fc0000383ffff */
[----:B------:R-:W-:-:S00]  /*0620*/  NOP ;  /* 0x0000000000007918 */ /* 0x000fc00000000000 */
        /* <DEDUP_REMOVED lines=13> */
.L_x_9:


//--------------------- .text._Z17transposeDiagonalPfS_ii --------------------------
	.section	.text._Z17transposeDiagonalPfS_ii,"ax",@progbits
	.align	128
        .global         _Z17transposeDiagonalPfS_ii
        .type           _Z17transposeDiagonalPfS_ii,@function
        .size           _Z17transposeDiagonalPfS_ii,(.L_x_10 - _Z17transposeDiagonalPfS_ii)
        .other          _Z17transposeDiagonalPfS_ii,@"STO_CUDA_ENTRY STV_DEFAULT"
_Z17transposeDiagonalPfS_ii:
.text._Z17transposeDiagonalPfS_ii:
        /* <DEDUP_REMOVED lines=29> */
.L_x_3:
        /* <DEDUP_REMOVED lines=43> */
.L_x_4:
        /* <DEDUP_REMOVED lines=25> */
.L_x_5:
        /* <DEDUP_REMOVED lines=15> */
.L_x_10:


//--------------------- .text._Z20transposeFineGrainedPfS_ii --------------------------
	.section	.text._Z20transposeFineGrainedPfS_ii,"ax",@progbits
	.align	128
        .global         _Z20transposeFineGrainedPfS_ii
        .type           _Z20transposeFineGrainedPfS_ii,@function
        .size           _Z20transposeFineGrainedPfS_ii,(.L_x_11 - _Z20transposeFineGrainedPfS_ii)
        .other          _Z20transposeFineGrainedPfS_ii,@"STO_CUDA_ENTRY STV_DEFAULT"
_Z20transposeFineGrainedPfS_ii:
.text._Z20transposeFineGrainedPfS_ii:
[----:B------:R-:W-:Y:S01]  /*0000*/  LDC R1, c[0x0][0x37c] ;  /* 0x0000df00ff017b82 */ /* 0x000fe20000000800 */
[----:B------:R-:W0:Y:S07]  /*0010*/  S2R R0, SR_CTAID.X ;  /* 0x0000000000007919 */ /* 0x000e2e0000002500 */
[----:B------:R-:W1:Y:S01]  /*0020*/  LDC.64 R2, c[0x0][0x388] ;  /* 0x0000e200ff027b82 */ /* 0x000e620000000a00 */
[----:B------:R-:W2:Y:S01]  /*0030*/  LDCU UR6, c[0x0][0x390] ;  /* 0x00007200ff0677ac */ /* 0x000ea20008000800 */
[----:B------:R-:W0:Y:S01]  /*0040*/  S2R R9, SR_TID.X ;  /* 0x0000000000097919 */ /* 0x000e220000002100 */
[----:B------:R-:W3:Y:S01]  /*0050*/  LDCU.64 UR4, c[0x0][0x358] ;  /* 0x00006b00ff0477ac */ /* 0x000ee20008000a00 */
[----:B------:R-:W4:Y:S01]  /*0060*/  S2R R5, SR_CTAID.Y ;  /* 0x0000000000057919 */ /* 0x000f220000002600 */
[----:B------:R-:W4:Y:S01]  /*0070*/  S2R R11, SR_TID.Y ;  /* 0x00000000000b7919 */ /* 0x000f220000002200 */
[----:B0-----:R-:W-:-:S02]  /*0080*/  LEA R0, R0, R9, 0x1 ;  /* 0x0000000900007211 */ /* 0x001fc400078e08ff */
[----:B----4-:R-:W-:-:S05]  /*0090*/  LEA R5, R5, R11, 0x1 ;  /* 0x0000000b05057211 */ /* 0x010fca00078e08ff */
[----:B--2---:R-:W-:-:S04]  /*00a0*/  IMAD R5, R5, UR6, R0 ;  /* 0x0000000605057c24 */ /* 0x004fc8000f8e0200 */
[----:B-1----:R-:W-:-:S05]  /*00b0*/  IMAD.WIDE R2, R5, 0x4, R2 ;  /* 0x0000000405027825 */ /* 0x002fca00078e0202 */
[----:B---3--:R0:W2:Y:S01]  /*00c0*/  LDG.E R0, desc[UR4][R2.64] ;  /* 0x0000000402007981 */ /* 0x0080a2000c1e1900 */
[----:B------:R-:W-:Y:S01]  /*00d0*/  MOV R4, 0x400 ;  /* 0x0000040000047802 */ /* 0x000fe20000000f00 */
[----:B------:R-:W1:Y:S01]  /*00e0*/  S2R R7, SR_CgaCtaId ;  /* 0x0000000000077919 */ /* 0x000e620000008800 */
[----:B0-----:R-:W0:Y:S02]  /*00f0*/  LDC.64 R2, c[0x0][0x380] ;  /* 0x0000e000ff027b82 */ /* 0x001e240000000a00 */
[----:B0-----:R-:W-:Y:S01]  /*0100*/  IMAD.WIDE R2, R5, 0x4, R2 ;  /* 0x0000000405027825 */ /* 0x001fe200078e0202 */
[----:B-1----:R-:W-:-:S05]  /*0110*/  LEA R4, R7, R4, 0x18 ;  /* 0x0000000407047211 */ /* 0x002fca00078ec0ff */
[--C-:B------:R-:W-:Y:S02]  /*0120*/  IMAD R6, R11, 0xc, R4.reuse ;  /* 0x0000000c0b067824 */ /* 0x100fe400078e0204 */
[----:B------:R-:W-:-:S03]  /*0130*/  IMAD R4, R9, 0xc, R4 ;  /* 0x0000000c09047824 */ /* 0x000fc600078e0204 */
[----:B------:R-:W-:Y:S02]  /*0140*/  LEA R7, R9, R6, 0x2 ;  /* 0x0000000609077211 */ /* 0x000fe400078e10ff */
[----:B------:R-:W-:-:S03]  /*0150*/  LEA R4, R11, R4, 0x2 ;  /* 0x000000040b047211 */ /* 0x000fc600078e10ff */
[----:B--2---:R-:W-:Y:S01]  /*0160*/  STS [R7], R0 ;  /* 0x0000000007007388 */ /* 0x004fe20000000800 */
[----:B------:R-:W-:Y:S06]  /*0170*/  BAR.SYNC.DEFER_BLOCKING 0x0 ;  /* 0x0000000000007b1d */ /* 0x000fec0000010000 */
[----:B------:R-:W0:Y:S04]  /*0180*/  LDS R9, [R4] ;  /* 0x0000000004097984 */ /* 0x000e280000000800 */
[----:B0-----:R-:W-:Y:S01]  /*0190*/  STG.E desc[UR4][R2.64], R9 ;  /* 0x0000000902007986 */ /* 0x001fe2000c101904 */
[----:B------:R-:W-:Y:S05]  /*01a0*/  EXIT ;  /* 0x000000000000794d */ /* 0x000fea0003800000 */
.L_x_6:
        /* <DEDUP_REMOVED lines=13> */
.L_x_11:


//--------------------- .text._Z14transposeNaivePfS_ii --------------------------
	.section	.text._Z14transposeNaivePfS_ii,"ax",@progbits
	.align	128
        .global         _Z14transposeNaivePfS_ii
        .type           _Z14transposeNaivePfS_ii,@function
        .size           _Z14transposeNaivePfS_ii,(.L_x_12 - _Z14transposeNaivePfS_ii)
        .other          _Z14transposeNaivePfS_ii,@"STO_CUDA_ENTRY STV_DEFAULT"
_Z14transposeNaivePfS_ii:
.text._Z14transposeNaivePfS_ii:
[----:B------:R-:W0:Y:S01]  /*0000*/  LDC R1, c[0x0][0x37c] ;  /* 0x0000df00ff017b82 */ /* 0x000e220000000800 */
[----:B------:R-:W1:Y:S01]  /*0010*/  S2R R16, SR_CTAID.X ;  /* 0x0000000000107919 */ /* 0x000e620000002500 */
[----:B------:R-:W2:Y:S01]  /*0020*/  LDCU.64 UR6, c[0x0][0x390] ;  /* 0x00007200ff0677ac */ /* 0x000ea20008000a00 */
[----:B0-----:R-:W-:Y:S01]  /*0030*/  IADD3 R1, PT, PT, R1, -0x8, RZ ;  /* 0xfffffff801017810 */ /* 0x001fe20007ffe0ff */
[----:B------:R-:W1:Y:S01]  /*0040*/  S2R R3, SR_TID.X ;  /* 0x0000000000037919 */ /* 0x000e620000002100 */
[----:B------:R-:W0:Y:S01]  /*0050*/  LDCU UR4, c[0x0][0x2f8] ;  /* 0x00005f00ff0477ac */ /* 0x000e220008000800 */
[----:B------:R-:W3:Y:S01]  /*0060*/  S2R R0, SR_CTAID.Y ;  /* 0x0000000000007919 */ /* 0x000ee20000002600 */
[----:B------:R-:W4:Y:S01]  /*0070*/  LDCU UR5, c[0x0][0x2fc] ;  /* 0x00005f80ff0577ac */ /* 0x000f220008000800 */
[----:B------:R-:W3:Y:S01]  /*0080*/  S2R R5, SR_TID.Y ;  /* 0x0000000000057919 */ /* 0x000ee20000002200 */
[----:B------:R-:W1:Y:S01]  /*0090*/  LDCU.64 UR36, c[0x0][0x358] ;  /* 0x00006b00ff2477ac */ /* 0x000e620008000a00 */
[----:B0-----:R-:W-:-:S05]  /*00a0*/  IADD3 R6, P0, PT, R1, UR4, RZ ;  /* 0x0000000401067c10 */ /* 0x001fca000ff1e0ff */
[----:B----4-:R-:W-:Y:S01]  /*00b0*/  IMAD.X R7, RZ, RZ, UR5, P0 ;  /* 0x00000005ff077e24 */ /* 0x010fe200080e06ff */
[----:B-1----:R-:W-:Y:S02]  /*00c0*/  LEA R16, R16, R3, 0x1 ;  /* 0x0000000310107211 */ /* 0x002fe400078e08ff */
[----:B---3--:R-:W-:Y:S02]  /*00d0*/  LEA R3, R0, R5, 0x1 ;  /* 0x0000000500037211 */ /* 0x008fe400078e08ff */
[----:B------:R-:W-:-:S03]  /*00e0*/  MOV R0, 0x8 ;  /* 0x0000000800007802 */ /* 0x000fc60000000f00 */
[----:B--2---:R-:W-:Y:S02]  /*00f0*/  IMAD R17, R3, UR6, R16 ;  /* 0x0000000603117c24 */ /* 0x004fe4000f8e0210 */
[----:B------:R-:W-:Y:S01]  /*0100*/  IMAD R16, R16, UR7, R3 ;  /* 0x0000000710107c24 */ /* 0x000fe2000f8e0203 */
[----:B------:R-:W0:Y:S01]  /*0110*/  LDCU.64 UR6, c[0x4][URZ] ;  /* 0x01000000ff0677ac */ /* 0x000e220008000a00 */
[----:B------:R1:W2:Y:S03]  /*0120*/  LDC.64 R2, c[0x4][R0] ;  /* 0x0100000000027b82 */ /* 0x0002a60000000a00 */
[----:B------:R1:W-:Y:S01]  /*0130*/  STL.64 [R1], R16 ;  /* 0x0000001001007387 */ /* 0x0003e20000100a00 */
[----:B0-----:R-:W-:Y:S01]  /*0140*/  IMAD.U32 R4, RZ, RZ, UR6 ;  /* 0x00000006ff047e24 */ /* 0x001fe2000f8e00ff */
[----:B-1----:R-:W-:-:S07]  /*0150*/  MOV R5, UR7 ;  /* 0x0000000700057c02 */ /* 0x002fce0008000f00 */
[----:B------:R-:W-:-:S07]  /*0160*/  LEPC R20, `(.L_x_7) ;  /* 0x000000001014794e */ /* 0x000fce0000000000 */
[----:B--2---:R-:W-:Y:S05]  /*0170*/  CALL.ABS.NOINC R2 ;  /* 0x0000000002007343 */ /* 0x004fea0003c00000 */
.L_x_7:
[----:B------:R-:W0:Y:S08]  /*0180*/  LDC.64 R2, c[0x0][0x388] ;  /* 0x0000e200ff027b82 */ /* 0x000e300000000a00 */
[----:B------:R-:W1:Y:S01]  /*0190*/  LDC.64 R4, c[0x0][0x380] ;  /* 0x0000e000ff047b82 */ /* 0x000e620000000a00 */
[----:B0-----:R-:W-:-:S06]  /*01a0*/  IMAD.WIDE R2, R17, 0x4, R2 ;  /* 0x0000000411027825 */ /* 0x001fcc00078e0202 */
[----:B------:R-:W2:Y:S01]  /*01b0*/  LDG.E R3, desc[UR36][R2.64] ;  /* 0x0000002402037981 */ /* 0x000ea2000c1e1900 */
[----:B-1----:R-:W-:-:S05]  /*01c0*/  IMAD.WIDE R16, R16, 0x4, R4 ;  /* 0x0000000410107825 */ /* 0x002fca00078e0204 */
[----:B--2---:R-:W-:Y:S01]  /*01d0*/  STG.E desc[UR36][R16.64], R3 ;  /* 0x0000000310007986 */ /* 0x004fe2000c101924 */
[----:B------:R-:W-:Y:S05]  /*01e0*/  EXIT ;  /* 0x000000000000794d */ /* 0x000fea0003800000 */
.L_x_8:
        /* <DEDUP_REMOVED lines=9> */
.L_x_12:


//--------------------- .nv.global.init           --------------------------
	.section	.nv.global.init,"aw",@progbits
.nv.global.init:
	.type		$str,@object
	.size		$str,(.L_0 - $str)
$str:
        /*0000*/ 	.byte	0x25, 0x64, 0x2c, 0x20, 0x25, 0x64, 0x0a, 0x00
.L_0:


//--------------------- .nv.shared._Z18transposeDiagonal2PfS_ii --------------------------
	.section	.nv.shared._Z18transposeDiagonal2PfS_ii,"aw",@nobits
	.sectionflags	@""
	.align	16
	.zero		1024


//--------------------- .nv.shared.reserved.0     --------------------------
	.section	.nv.shared.reserved.0,"aw",@nobits
	.weak		__nv_reservedSMEM_offset_0_alias
	.size		__nv_reservedSMEM_offset_0_alias, 0, 64
	.other		__nv_reservedSMEM_offset_0_alias,@"STO_CUDA_RESERVED_SHARED STV_DEFAULT"
__nv_reservedSMEM_offset_0_alias:
	.zero		0
	.zero		64


//--------------------- .nv.shared._Z17transposeDiagonalPfS_ii --------------------------
	.section	.nv.shared._Z17transposeDiagonalPfS_ii,"aw",@nobits
	.sectionflags	@""
	.align	16
.nv.shared._Z17transposeDiagonalPfS_ii:
	.zero		1056


//--------------------- .nv.shared._Z20transposeFineGrainedPfS_ii --------------------------
	.section	.nv.shared._Z20transposeFineGrainedPfS_ii,"aw",@nobits
	.sectionflags	@""
	.align	16
.nv.shared._Z20transposeFineGrainedPfS_ii:
	.zero		1056


//--------------------- .nv.shared._Z14transposeNaivePfS_ii --------------------------
	.section	.nv.shared._Z14transposeNaivePfS_ii,"aw",@nobits
	.sectionflags	@""
	.align	16
	.zero		1024


//--------------------- .nv.constant0._Z18transposeDiagonal2PfS_ii --------------------------
	.section	.nv.constant0._Z18transposeDiagonal2PfS_ii,"a",@progbits
	.sectionflags	@""
	.align	4
.nv.constant0._Z18transposeDiagonal2PfS_ii:
	.zero		920


//--------------------- .nv.constant0._Z17transposeDiagonalPfS_ii --------------------------
	.section	.nv.constant0._Z17transposeDiagonalPfS_ii,"a",@progbits
	.sectionflags	@""
	.align	4
.nv.constant0._Z17transposeDiagonalPfS_ii:
	.zero		920


//--------------------- .nv.constant0._Z20transposeFineGrainedPfS_ii --------------------------
	.section	.nv.constant0._Z20transposeFineGrainedPfS_ii,"a",@progbits
	.sectionflags	@""
	.align	4
.nv.constant0._Z20transposeFineGrainedPfS_ii:
	.zero		920


//--------------------- .nv.constant0._Z14transposeNaivePfS_ii --------------------------
	.section	.nv.constant0._Z14transposeNaivePfS_ii,"a",@progbits
	.sectionflags	@""
	.align	4
.nv.constant0._Z14transposeNaivePfS_ii:
	.zero		920


//--------------------- SYMBOLS --------------------------

	.type		.nv.reservedSmem.offset0,@object
	.size		.nv.reservedSmem.offset0,0x4
	.type		.nv.reservedSmem.cap,@object
	.size		.nv.reservedSmem.cap,0x4
	.type		vprintf,@function
